	.headerflags	@"EF_CUDA_TEXMODE_UNIFIED EF_CUDA_64BIT_ADDRESS EF_CUDA_ACCELERATORS EF_CUDA_SM90 EF_CUDA_VIRTUAL_SM(EF_CUDA_SM90)"
	.elftype	@"ET_EXEC"


//--------------------- .nv.info                  --------------------------
	.section	.nv.info,"",@"SHT_CUDA_INFO"
	.align	4


	//----- nvinfo : EIATTR_REGCOUNT
	.align		4
        /*0000*/ 	.byte	0x04, 0x2f
        /*0002*/ 	.short	(.L_1 - .L_0)
	.align		4
.L_0:
        /*0004*/ 	.word	index@(triton_per_fused_add_div_hardtanh_mean_mul_33)
        /*0008*/ 	.word	0x0000001c


	//----- nvinfo : EIATTR_MIN_STACK_SIZE
	.align		4
.L_1:
        /*000c*/ 	.byte	0x04, 0x12
        /*000e*/ 	.short	(.L_3 - .L_2)
	.align		4
.L_2:
        /*0010*/ 	.word	index@(triton_per_fused_add_div_hardtanh_mean_mul_33)
        /*0014*/ 	.word	0x00000000


	//----- nvinfo : EIATTR_FRAME_SIZE
	.align		4
.L_3:
        /*0018*/ 	.byte	0x04, 0x11
        /*001a*/ 	.short	(.L_5 - .L_4)
	.align		4
.L_4:
        /*001c*/ 	.word	index@(triton_per_fused_add_div_hardtanh_mean_mul_33)
        /*0020*/ 	.word	0x00000000


	//----- nvinfo : EIATTR_MIN_STACK_SIZE
	.align		4
.L_5:
        /*0024*/ 	.byte	0x04, 0x12
        /*0026*/ 	.short	(.L_7 - .L_6)
	.align		4
.L_6:
        /*0028*/ 	.word	index@(triton_per_fused_add_div_hardtanh_mean_mul_33)
        /*002c*/ 	.word	0x00000000
.L_7:


//--------------------- .nv.info.triton_per_fused_add_div_hardtanh_mean_mul_33 --------------------------
	.section	.nv.info.triton_per_fused_add_div_hardtanh_mean_mul_33,"",@"SHT_CUDA_INFO"
	.sectionflags	@""
	.align	4


	//----- nvinfo : EIATTR_CUDA_API_VERSION
	.align		4
        /*0000*/ 	.byte	0x04, 0x37
        /*0002*/ 	.short	(.L_9 - .L_8)
.L_8:
        /*0004*/ 	.word	0x0000007c


	//----- nvinfo : EIATTR_KPARAM_INFO
	.align		4
.L_9:
        /*0008*/ 	.byte	0x04, 0x17
        /*000a*/ 	.short	(.L_11 - .L_10)
.L_10:
        /*000c*/ 	.word	0x00000000
        /*0010*/ 	.short	0x0003
        /*0012*/ 	.short	0x0014
        /*0014*/ 	.byte	0x00, 0xf0, 0x11, 0x00


	//----- nvinfo : EIATTR_KPARAM_INFO
	.align		4
.L_11:
        /*0018*/ 	.byte	0x04, 0x17
        /*001a*/ 	.short	(.L_13 - .L_12)
.L_12:
        /*001c*/ 	.word	0x00000000
        /*0020*/ 	.short	0x0002
        /*0022*/ 	.short	0x0010
        /*0024*/ 	.byte	0x00, 0xf0, 0x11, 0x00


	//----- nvinfo : EIATTR_KPARAM_INFO
	.align		4
.L_13:
        /*0028*/ 	.byte	0x04, 0x17
        /*002a*/ 	.short	(.L_15 - .L_14)
.L_14:
        /*002c*/ 	.word	0x00000000
        /*0030*/ 	.short	0x0001
        /*0032*/ 	.short	0x0008
        /*0034*/ 	.byte	0x00, 0xf4, 0x21, 0x00


	//----- nvinfo : EIATTR_KPARAM_INFO
	.align		4
.L_15:
        /*0038*/ 	.byte	0x04, 0x17
        /*003a*/ 	.short	(.L_17 - .L_16)
.L_16:
        /*003c*/ 	.word	0x00000000
        /*0040*/ 	.short	0x0000
        /*0042*/ 	.short	0x0000
        /*0044*/ 	.byte	0x00, 0xf4, 0x21, 0x00


	//----- nvinfo : EIATTR_SPARSE_MMA_MASK
	.align		4
.L_17:
        /*0048*/ 	.byte	0x03, 0x50
        /*004a*/ 	.short	0x0000


	//----- nvinfo : EIATTR_MAXREG_COUNT
	.align		4
        /*004c*/ 	.byte	0x03, 0x1b
        /*004e*/ 	.short	0x00ff


	//----- nvinfo : EIATTR_COOP_GROUP_MASK_REGIDS
	.align		4
        /*0050*/ 	.byte	0x04, 0x29
        /*0052*/ 	.short	(.L_19 - .L_18)


	//   ....[0]....
.L_18:
        /*0054*/ 	.word	0xffffffff


	//   ....[1]....
        /*0058*/ 	.word	0xffffffff


	//   ....[2]....
        /*005c*/ 	.word	0xffffffff


	//   ....[3]....
        /*0060*/ 	.word	0xffffffff


	//   ....[4]....
        /*0064*/ 	.word	0xffffffff


	//   ....[5]....
        /*0068*/ 	.word	0xffffffff


	//   ....[6]....
        /*006c*/ 	.word	0xffffffff


	//   ....[7]....
        /*0070*/ 	.word	0xffffffff


	//   ....[8]....
        /*0074*/ 	.word	0xffffffff


	//   ....[9]....
        /*0078*/ 	.word	0xffffffff


	//   ....[10]....
        /*007c*/ 	.word	0xffffffff


	//   ....[11]....
        /*0080*/ 	.word	0xffffffff


	//----- nvinfo : EIATTR_COOP_GROUP_INSTR_OFFSETS
	.align		4
.L_19:
        /*0084*/ 	.byte	0x04, 0x28
        /*0086*/ 	.short	(.L_21 - .L_20)


	//   ....[0]....
.L_20:
        /*0088*/ 	.word	0x00000780


	//   ....[1]....
        /*008c*/ 	.word	0x00000790


	//   ....[2]....
        /*0090*/ 	.word	0x000007a0


	//   ....[3]....
        /*0094*/ 	.word	0x000007b0


	//   ....[4]....
        /*0098*/ 	.word	0x00000800


	//   ....[5]....
        /*009c*/ 	.word	0x00000810


	//   ....[6]....
        /*00a0*/ 	.word	0x00000820


	//   ....[7]....
        /*00a4*/ 	.word	0x00000830


	//   ....[8]....
        /*00a8*/ 	.word	0x00000880


	//   ....[9]....
        /*00ac*/ 	.word	0x00000890


	//   ....[10]....
        /*00b0*/ 	.word	0x000008a0


	//   ....[11]....
        /*00b4*/ 	.word	0x000008b0


	//----- nvinfo : EIATTR_EXIT_INSTR_OFFSETS
	.align		4
.L_21:
        /*00b8*/ 	.byte	0x04, 0x1c
        /*00ba*/ 	.short	(.L_23 - .L_22)


	//   ....[0]....
.L_22:
        /*00bc*/ 	.word	0x00000a90


	//   ....[1]....
        /*00c0*/ 	.word	0x00000ac0


	//----- nvinfo : EIATTR_REQNTID
	.align		4
.L_23:
        /*00c4*/ 	.byte	0x04, 0x10
        /*00c6*/ 	.short	(.L_25 - .L_24)
.L_24:
        /*00c8*/ 	.word	0x00000100
        /*00cc*/ 	.word	0x00000001
        /*00d0*/ 	.word	0x00000001


	//----- nvinfo : EIATTR_CBANK_PARAM_SIZE
	.align		4
.L_25:
        /*00d4*/ 	.byte	0x03, 0x19
        /*00d6*/ 	.short	0x0018


	//----- nvinfo : EIATTR_PARAM_CBANK
	.align		4
        /*00d8*/ 	.byte	0x04, 0x0a
        /*00da*/ 	.short	(.L_27 - .L_26)
	.align		4
.L_26:
        /*00dc*/ 	.word	index@(.nv.constant0.triton_per_fused_add_div_hardtanh_mean_mul_33)
        /*00e0*/ 	.short	0x0210
        /*00e2*/ 	.short	0x0018


	//----- nvinfo : EIATTR_SW_WAR
	.align		4
.L_27:
        /*00e4*/ 	.byte	0x04, 0x36
        /*00e6*/ 	.short	(.L_29 - .L_28)
.L_28:
        /*00e8*/ 	.word	0x00000008
.L_29:


//--------------------- .nv.callgraph             --------------------------
	.section	.nv.callgraph,"",@"SHT_CUDA_CALLGRAPH"
	.align	4
	.sectionentsize	8
	.align		4
        /*0000*/ 	.word	0x00000000
	.align		4
        /*0004*/ 	.word	0xffffffff
	.align		4
        /*0008*/ 	.word	0x00000000
	.align		4
        /*000c*/ 	.word	0xfffffffe
	.align		4
        /*0010*/ 	.word	0x00000000
	.align		4
        /*0014*/ 	.word	0xfffffffd
	.align		4
        /*0018*/ 	.word	0x00000000
	.align		4
        /*001c*/ 	.word	0xfffffffc


//--------------------- .text.triton_per_fused_add_div_hardtanh_mean_mul_33 --------------------------
	.section	.text.triton_per_fused_add_div_hardtanh_mean_mul_33,"ax",@progbits
	.sectionflags	@"SHF_BARRIERS=1"
	.align	128
        .global         triton_per_fused_add_div_hardtanh_mean_mul_33
        .type           triton_per_fused_add_div_hardtanh_mean_mul_33,@function
        .size           triton_per_fused_add_div_hardtanh_mean_mul_33,(.L_x_1 - triton_per_fused_add_div_hardtanh_mean_mul_33)
        .other          triton_per_fused_add_div_hardtanh_mean_mul_33,@"STO_CUDA_ENTRY STV_DEFAULT"
triton_per_fused_add_div_hardtanh_mean_mul_33:
.text.triton_per_fused_add_div_hardtanh_mean_mul_33:
[----:B------:R-:W0:Y:S02]  /*0000*/  LDC R1, c[0x0][0x28] ;  /* 0x00000a00ff017b82 */ /* 0x000e240000000800 */
[----:B------:R-:W1:Y:S01]  /*0010*/  S2R R0, SR_CTAID.X ;  /* 0x0000000000007919 */ /* 0x000e620000002500 */
[----:B------:R-:W-:Y:S01]  /*0020*/  IMAD.MOV.U32 R6, RZ, RZ, RZ ;  /* 0x000000ffff067224 */ /* 0x000fe200078e00ff */
[----:B------:R-:W2:Y:S01]  /*0030*/  LDC.64 R4, c[0x0][0x218] ;  /* 0x00008600ff047b82 */ /* 0x000ea20000000a00 */
[----:B------:R-:W-:Y:S01]  /*0040*/  ULDC.64 UR6, c[0x0][0x208] ;  /* 0x0000820000067ab9 */ /* 0x000fe20000000a00 */
[----:B------:R-:W3:Y:S01]  /*0050*/  S2R R3, SR_TID.X ;  /* 0x0000000000037919 */ /* 0x000ee20000002100 */
[----:B-1----:R-:W-:Y:S02]  /*0060*/  IMAD.SHL.U32 R0, R0, 0x80, RZ ;  /* 0x0000008000007824 */ /* 0x002fe400078e00ff */
[----:B---3--:R-:W-:-:S05]  /*0070*/  IMAD.SHL.U32 R13, R3, 0x4, RZ ;  /* 0x00000004030d7824 */ /* 0x008fca00078e00ff */
[----:B------:R-:W-:-:S04]  /*0080*/  LOP3.LUT R7, R0, 0x7c, R13, 0xf8, !PT ;  /* 0x0000007c00077812 */ /* 0x000fc800078ef80d */
[C---:B------:R-:W-:Y:S01]  /*0090*/  ISETP.GE.AND P0, PT, R7.reuse, 0x3c0, PT ;  /* 0x000003c00700780c */ /* 0x040fe20003f06270 */
[----:B------:R-:W-:Y:S01]  /*00a0*/  IMAD.HI R2, R7, -0x77777777, R6 ;  /* 0x8888888907027827 */ /* 0x000fe200078e0206 */
[----:B------:R-:W-:-:S04]  /*00b0*/  SHF.R.U32.HI R6, RZ, 0x5, R3 ;  /* 0x00000005ff067819 */ /* 0x000fc80000011603 */
[----:B------:R-:W-:-:S04]  /*00c0*/  SHF.R.U32.HI R9, RZ, 0x1f, R2 ;  /* 0x0000001fff097819 */ /* 0x000fc80000011602 */
[----:B------:R-:W-:Y:S02]  /*00d0*/  LEA.HI.SX32 R9, R2, R9, 0x19 ;  /* 0x0000000902097211 */ /* 0x000fe400078fcaff */
[----:B------:R-:W-:-:S03]  /*00e0*/  SGXT.U32 R2, R6, 0x3 ;  /* 0x000000030602781a */ /* 0x000fc60000000000 */
[----:B------:R-:W-:-:S04]  /*00f0*/  IMAD R11, R9, -0xf0, R7 ;  /* 0xffffff10090b7824 */ /* 0x000fc800078e0207 */
[----:B------:R-:W-:Y:S01]  /*0100*/  IMAD R6, R2, 0xf0, R11 ;  /* 0x000000f002067824 */ /* 0x000fe200078e020b */
[----:B------:R-:W-:-:S03]  /*0110*/  CS2R R10, SRZ ;  /* 0x00000000000a7805 */ /* 0x000fc6000001ff00 */
[----:B------:R-:W-:Y:S01]  /*0120*/  IMAD R9, R9, 0xf00, R6 ;  /* 0x00000f0009097824 */ /* 0x000fe200078e0206 */
[----:B------:R-:W-:-:S03]  /*0130*/  CS2R R6, SRZ ;  /* 0x0000000000067805 */ /* 0x000fc6000001ff00 */
[C---:B------:R-:W-:Y:S02]  /*0140*/  VIADD R21, R9.reuse, 0x780 ;  /* 0x0000078009157836 */ /* 0x040fe40000000000 */
[----:B--2---:R-:W-:Y:S01]  /*0150*/  IMAD.WIDE R18, R9, 0x4, R4 ;  /* 0x0000000409127825 */ /* 0x004fe200078e0204 */
[----:B------:R-:W-:-:S03]  /*0160*/  CS2R R8, SRZ ;  /* 0x0000000000087805 */ /* 0x000fc6000001ff00 */
[----:B------:R-:W-:Y:S01]  /*0170*/  IMAD.WIDE R20, R21, 0x4, R4 ;  /* 0x0000000415147825 */ /* 0x000fe200078e0204 */
[----:B------:R-:W-:-:S04]  /*0180*/  CS2R R4, SRZ ;  /* 0x0000000000047805 */ /* 0x000fc8000001ff00 */
[----:B------:R-:W2:Y:S04]  /*0190*/  @!P0 LDG.E.128 R8, desc[UR6][R20.64] ;  /* 0x0000000614088981 */ /* 0x000ea8000c1e1d00 */
[----:B------:R-:W3:Y:S01]  /*01a0*/  @!P0 LDG.E.128 R4, desc[UR6][R18.64] ;  /* 0x0000000612048981 */ /* 0x000ee2000c1e1d00 */
[----:B------:R-:W1:Y:S01]  /*01b0*/  S2UR UR5, SR_CgaCtaId ;  /* 0x00000000000579c3 */ /* 0x000e620000008800 */
[----:B------:R-:W-:Y:S02]  /*01c0*/  UMOV UR4, 0x400 ;  /* 0x0000040000047882 */ /* 0x000fe40000000000 */
[----:B-1----:R-:W-:Y:S01]  /*01d0*/  UPRMT UR4, UR5, 0x654, UR4 ;  /* 0x0000065405047896 */ /* 0x002fe20008000004 */
[----:B--2---:R-:W-:Y:S02]  /*01e0*/  SEL R8, R8, RZ, !P0 ;  /* 0x000000ff08087207 */ /* 0x004fe40004000000 */
[----:B---3--:R-:W-:-:S02]  /*01f0*/  SEL R4, R4, RZ, !P0 ;  /* 0x000000ff04047207 */ /* 0x008fc40004000000 */
[----:B------:R-:W-:Y:S01]  /*0200*/  SEL R5, R5, RZ, !P0 ;  /* 0x000000ff05057207 */ /* 0x000fe20004000000 */
[----:B------:R-:W-:Y:S02]  /*0210*/  FADD R17, R8, 3 ;  /* 0x4040000008117421 */ /* 0x000fe40000000000 */
[----:B------:R-:W-:Y:S01]  /*0220*/  FADD R22, R4, 3 ;  /* 0x4040000004167421 */ /* 0x000fe20000000000 */
[----:B------:R-:W-:Y:S01]  /*0230*/  SEL R6, R6, RZ, !P0 ;  /* 0x000000ff06067207 */ /* 0x000fe20004000000 */
[----:B------:R-:W-:Y:S01]  /*0240*/  FADD R24, R5, 3 ;  /* 0x4040000005187421 */ /* 0x000fe20000000000 */
[----:B------:R-:W-:Y:S02]  /*0250*/  SEL R9, R9, RZ, !P0 ;  /* 0x000000ff09097207 */ /* 0x000fe40004000000 */
[----:B------:R-:W-:Y:S01]  /*0260*/  FSETP.GTU.AND P1, PT, R22, RZ, PT ;  /* 0x000000ff1600720b */ /* 0x000fe20003f2c000 */
[----:B------:R-:W-:Y:S01]  /*0270*/  FADD R23, R6, 3 ;  /* 0x4040000006177421 */ /* 0x000fe20000000000 */
[----:B------:R-:W-:-:S02]  /*0280*/  FSETP.GTU.AND P2, PT, R17, RZ, PT ;  /* 0x000000ff1100720b */ /* 0x000fc40003f4c000 */
[----:B------:R-:W-:Y:S02]  /*0290*/  SEL R7, R7, RZ, !P0 ;  /* 0x000000ff07077207 */ /* 0x000fe40004000000 */
[----:B------:R-:W-:Y:S02]  /*02a0*/  SEL R10, R10, RZ, !P0 ;  /* 0x000000ff0a0a7207 */ /* 0x000fe40004000000 */
[----:B------:R-:W-:Y:S02]  /*02b0*/  FSEL R21, R22, RZ, P1 ;  /* 0x000000ff16157208 */ /* 0x000fe40000800000 */
[----:B------:R-:W-:Y:S01]  /*02c0*/  FSETP.GTU.AND P4, PT, R24, RZ, PT ;  /* 0x000000ff1800720b */ /* 0x000fe20003f8c000 */
[----:B------:R-:W-:Y:S01]  /*02d0*/  FADD R19, R9, 3 ;  /* 0x4040000009137421 */ /* 0x000fe20000000000 */
[----:B------:R-:W-:Y:S01]  /*02e0*/  FSEL R17, R17, RZ, P2 ;  /* 0x000000ff11117208 */ /* 0x000fe20001000000 */
[----:B------:R-:W-:Y:S01]  /*02f0*/  FADD R18, R7, 3 ;  /* 0x4040000007127421 */ /* 0x000fe20000000000 */
[----:B------:R-:W-:Y:S01]  /*0300*/  FSETP.GTU.AND P5, PT, R23, RZ, PT ;  /* 0x000000ff1700720b */ /* 0x000fe20003fac000 */
[----:B------:R-:W-:Y:S01]  /*0310*/  FADD R25, R10, 3 ;  /* 0x404000000a197421 */ /* 0x000fe20000000000 */
[----:B------:R-:W-:-:S02]  /*0320*/  FSETP.GEU.AND P1, PT, R21, 6, PT ;  /* 0x40c000001500780b */ /* 0x000fc40003f2e000 */
[----:B------:R-:W-:Y:S02]  /*0330*/  FSEL R24, R24, RZ, P4 ;  /* 0x000000ff18187208 */ /* 0x000fe40002000000 */
[----:B------:R-:W-:Y:S02]  /*0340*/  FSETP.GEU.AND P2, PT, R17, 6, PT ;  /* 0x40c000001100780b */ /* 0x000fe40003f4e000 */
[----:B------:R-:W-:Y:S02]  /*0350*/  FSEL R23, R23, RZ, P5 ;  /* 0x000000ff17177208 */ /* 0x000fe40002800000 */
[----:B------:R-:W-:Y:S02]  /*0360*/  FSETP.GTU.AND P6, PT, R19, RZ, PT ;  /* 0x000000ff1300720b */ /* 0x000fe40003fcc000 */
[----:B------:R-:W-:Y:S02]  /*0370*/  FSETP.GTU.AND P3, PT, R18, RZ, PT ;  /* 0x000000ff1200720b */ /* 0x000fe40003f6c000 */
[----:B------:R-:W-:-:S02]  /*0380*/  FSETP.GEU.AND P5, PT, R24, 6, PT ;  /* 0x40c000001800780b */ /* 0x000fc40003fae000 */
[----:B------:R-:W-:Y:S02]  /*0390*/  SEL R11, R11, RZ, !P0 ;  /* 0x000000ff0b0b7207 */ /* 0x000fe40004000000 */
[----:B------:R-:W-:Y:S02]  /*03a0*/  FSETP.GTU.AND P4, PT, R25, RZ, PT ;  /* 0x000000ff1900720b */ /* 0x000fe40003f8c000 */
[----:B------:R-:W-:Y:S02]  /*03b0*/  FSEL R22, R19, RZ, P6 ;  /* 0x000000ff13167208 */ /* 0x000fe40003000000 */
[----:B------:R-:W-:Y:S02]  /*03c0*/  FSEL R18, R18, RZ, P3 ;  /* 0x000000ff12127208 */ /* 0x000fe40001800000 */
[----:B------:R-:W-:Y:S01]  /*03d0*/  FSETP.NAN.AND P6, PT, R21, R21, PT ;  /* 0x000000151500720b */ /* 0x000fe20003fc8000 */
[----:B------:R-:W-:Y:S01]  /*03e0*/  FADD R20, R11, 3 ;  /* 0x404000000b147421 */ /* 0x000fe20000000000 */
[----:B------:R-:W-:-:S02]  /*03f0*/  FSEL R19, R25, RZ, P4 ;  /* 0x000000ff19137208 */ /* 0x000fc40002000000 */
[----:B------:R-:W-:Y:S02]  /*0400*/  FSETP.GEU.AND P3, PT, R23, 6, PT ;  /* 0x40c000001700780b */ /* 0x000fe40003f6e000 */
[----:B------:R-:W-:Y:S02]  /*0410*/  FSETP.NAN.AND P4, PT, R17, R17, PT ;  /* 0x000000111100720b */ /* 0x000fe40003f88000 */
[----:B------:R-:W-:Y:S02]  /*0420*/  @P1 FSEL R21, R21, 6, P6 ;  /* 0x40c0000015151808 */ /* 0x000fe40003000000 */
[----:B------:R-:W-:Y:S02]  /*0430*/  FSETP.NAN.AND P6, PT, R24, R24, PT ;  /* 0x000000181800720b */ /* 0x000fe40003fc8000 */
[----:B------:R-:W-:Y:S02]  /*0440*/  FSETP.GEU.AND P1, PT, R22, 6, PT ;  /* 0x40c000001600780b */ /* 0x000fe40003f2e000 */
[----:B------:R-:W-:-:S02]  /*0450*/  @P2 FSEL R17, R17, 6, P4 ;  /* 0x40c0000011112808 */ /* 0x000fc40002000000 */
[----:B------:R-:W-:Y:S02]  /*0460*/  FSETP.GTU.AND P2, PT, R20, RZ, PT ;  /* 0x000000ff1400720b */ /* 0x000fe40003f4c000 */
[----:B------:R-:W-:Y:S02]  /*0470*/  @P5 FSEL R24, R24, 6, P6 ;  /* 0x40c0000018185808 */ /* 0x000fe40003000000 */
[----:B------:R-:W-:Y:S02]  /*0480*/  FSETP.NAN.AND P4, PT, R23, R23, PT ;  /* 0x000000171700720b */ /* 0x000fe40003f88000 */
[----:B------:R-:W-:Y:S02]  /*0490*/  FSETP.GEU.AND P5, PT, R19, 6, PT ;  /* 0x40c000001300780b */ /* 0x000fe40003fae000 */
[----:B------:R-:W-:Y:S02]  /*04a0*/  FSEL R20, R20, RZ, P2 ;  /* 0x000000ff14147208 */ /* 0x000fe40001000000 */
[----:B------:R-:W-:-:S02]  /*04b0*/  FSETP.GEU.AND P6, PT, R18, 6, PT ;  /* 0x40c000001200780b */ /* 0x000fc40003fce000 */
[----:B------:R-:W-:Y:S02]  /*04c0*/  FSETP.NAN.AND P2, PT, R22, R22, PT ;  /* 0x000000161600720b */ /* 0x000fe40003f48000 */
[----:B------:R-:W-:Y:S02]  /*04d0*/  @P3 FSEL R23, R23, 6, P4 ;  /* 0x40c0000017173808 */ /* 0x000fe40002000000 */
[----:B------:R-:W-:Y:S02]  /*04e0*/  FSETP.GEU.AND P3, PT, R20, 6, PT ;  /* 0x40c000001400780b */ /* 0x000fe40003f6e000 */
[----:B------:R-:W-:Y:S02]  /*04f0*/  @P1 FSEL R22, R22, 6, P2 ;  /* 0x40c0000016161808 */ /* 0x000fe40001000000 */
[----:B------:R-:W-:Y:S02]  /*0500*/  FSETP.NAN.AND P1, PT, R19, R19, PT ;  /* 0x000000131300720b */ /* 0x000fe40003f28000 */
[----:B------:R-:W-:-:S02]  /*0510*/  FSETP.NAN.AND P2, PT, R18, R18, PT ;  /* 0x000000121200720b */ /* 0x000fc40003f48000 */
[----:B------:R-:W-:Y:S02]  /*0520*/  @P5 FSEL R19, R19, 6, P1 ;  /* 0x40c0000013135808 */ /* 0x000fe40000800000 */
[----:B------:R-:W-:Y:S02]  /*0530*/  FSETP.NAN.AND P1, PT, R20, R20, PT ;  /* 0x000000141400720b */ /* 0x000fe40003f28000 */
[----:B------:R-:W-:Y:S01]  /*0540*/  @P6 FSEL R18, R18, 6, P2 ;  /* 0x40c0000012126808 */ /* 0x000fe20001000000 */
[----:B------:R-:W-:Y:S01]  /*0550*/  FMUL R8, R8, R17 ;  /* 0x0000001108087220 */ /* 0x000fe20000400000 */
[----:B------:R-:W-:Y:S01]  /*0560*/  @P3 FSEL R20, R20, 6, P1 ;  /* 0x40c0000014143808 */ /* 0x000fe20000800000 */
[----:B------:R-:W-:Y:S01]  /*0570*/  FMUL R9, R9, R22 ;  /* 0x0000001609097220 */ /* 0x000fe20000400000 */
[----:B------:R-:W-:Y:S01]  /*0580*/  FMUL R4, R4, R21 ;  /* 0x0000001504047220 */ /* 0x000fe20000400000 */
[----:B------:R-:W-:Y:S01]  /*0590*/  FMUL R18, R7, R18 ;  /* 0x0000001207127220 */ /* 0x000fe20000400000 */
[----:B------:R-:W-:Y:S01]  /*05a0*/  FMUL R10, R10, R19 ;  /* 0x000000130a0a7220 */ /* 0x000fe20000400000 */
[----:B------:R-:W-:Y:S01]  /*05b0*/  FMUL R7, R8, 0.16666667163372039795 ;  /* 0x3e2aaaab08077820 */ /* 0x000fe20000400000 */
[----:B------:R-:W-:Y:S01]  /*05c0*/  FMUL R11, R11, R20 ;  /* 0x000000140b0b7220 */ /* 0x000fe20000400000 */
[----:B------:R-:W-:Y:S01]  /*05d0*/  FMUL R8, R9, 0.16666667163372039795 ;  /* 0x3e2aaaab09087820 */ /* 0x000fe20000400000 */
[----:B------:R-:W-:Y:S01]  /*05e0*/  FMUL R6, R6, R23 ;  /* 0x0000001706067220 */ /* 0x000fe20000400000 */
[----:B------:R-:W-:Y:S01]  /*05f0*/  FMUL R9, R10, 0.16666667163372039795 ;  /* 0x3e2aaaab0a097820 */ /* 0x000fe20000400000 */
[----:B------:R-:W-:Y:S01]  /*0600*/  FFMA R7, R4, 0.16666667163372039795, R7 ;  /* 0x3e2aaaab04077823 */ /* 0x000fe20000000007 */
[----:B------:R-:W-:Y:S01]  /*0610*/  LOP3.LUT R4, R13, 0x7c, RZ, 0xc0, !PT ;  /* 0x0000007c0d047812 */ /* 0x000fe200078ec0ff */
[----:B------:R-:W-:Y:S01]  /*0620*/  FMUL R5, R5, R24 ;  /* 0x0000001805057220 */ /* 0x000fe20000400000 */
[----:B------:R-:W-:Y:S01]  /*0630*/  FMUL R11, R11, 0.16666667163372039795 ;  /* 0x3e2aaaab0b0b7820 */ /* 0x000fe20000400000 */
[----:B------:R-:W-:Y:S01]  /*0640*/  FFMA R6, R6, 0.16666667163372039795, R9 ;  /* 0x3e2aaaab06067823 */ /* 0x000fe20000000009 */
[----:B------:R-:W-:-:S02]  /*0650*/  IMAD.SHL.U32 R9, R2, 0x4, RZ ;  /* 0x0000000402097824 */ /* 0x000fc400078e00ff */
[----:B------:R-:W-:Y:S01]  /*0660*/  FFMA R5, R5, 0.16666667163372039795, R8 ;  /* 0x3e2aaaab05057823 */ /* 0x000fe20000000008 */
[----:B------:R-:W-:Y:S02]  /*0670*/  IMAD.SHL.U32 R2, R4, 0x20, RZ ;  /* 0x0000002004027824 */ /* 0x000fe400078e00ff */
[----:B------:R-:W-:Y:S01]  /*0680*/  FFMA R11, R18, 0.16666667163372039795, R11 ;  /* 0x3e2aaaab120b7823 */ /* 0x000fe2000000000b */
[----:B------:R-:W-:Y:S02]  /*0690*/  SEL R8, R7, RZ, !P0 ;  /* 0x000000ff07087207 */ /* 0x000fe40004000000 */
[----:B------:R-:W-:Y:S02]  /*06a0*/  SEL R10, R5, RZ, !P0 ;  /* 0x000000ff050a7207 */ /* 0x000fe40004000000 */
[----:B------:R-:W-:Y:S02]  /*06b0*/  LOP3.LUT R9, R2, R9, RZ, 0xfc, !PT ;  /* 0x0000000902097212 */ /* 0x000fe400078efcff */
[----:B------:R-:W-:-:S02]  /*06c0*/  SEL R6, R6, RZ, !P0 ;  /* 0x000000ff06067207 */ /* 0x000fc40004000000 */
[----:B------:R-:W-:Y:S01]  /*06d0*/  SEL R18, R11, RZ, !P0 ;  /* 0x000000ff0b127207 */ /* 0x000fe20004000000 */
[----:B------:R-:W-:Y:S04]  /*06e0*/  STS [R9+UR4], R8 ;  /* 0x0000000809007988 */ /* 0x000fe80008000804 */
[----:B------:R-:W-:Y:S04]  /*06f0*/  STS [R9+UR4+0x20], R10 ;  /* 0x0000200a09007988 */ /* 0x000fe80008000804 */
[----:B------:R-:W-:Y:S04]  /*0700*/  STS [R9+UR4+0x40], R6 ;  /* 0x0000400609007988 */ /* 0x000fe80008000804 */
[----:B------:R-:W-:Y:S01]  /*0710*/  STS [R9+UR4+0x60], R18 ;  /* 0x0000601209007988 */ /* 0x000fe20008000804 */
[----:B------:R-:W-:Y:S01]  /*0720*/  BAR.SYNC.DEFER_BLOCKING 0x0 ;  /* 0x0000000000007b1d */ /* 0x000fe20000010000 */
[----:B------:R-:W-:-:S13]  /*0730*/  ISETP.GE.AND P1, PT, R3, 0x400, PT ;  /* 0x000004000300780c */ /* 0x000fda0003f26270 */
[----:B------:R-:W1:Y:S04]  /*0740*/  @!P1 LDS R15, [R13+UR4] ;  /* 0x000000040d0f9984 */ /* 0x000e680008000800 */
[----:B------:R-:W2:Y:S04]  /*0750*/  @!P1 LDS R12, [R13+UR4+0x400] ;  /* 0x000400040d0c9984 */ /* 0x000ea80008000800 */
[----:B------:R-:W3:Y:S04]  /*0760*/  @!P1 LDS R14, [R13+UR4+0x800] ;  /* 0x000800040d0e9984 */ /* 0x000ee80008000800 */
[----:B------:R-:W4:Y:S04]  /*0770*/  @!P1 LDS R16, [R13+UR4+0xc00] ;  /* 0x000c00040d109984 */ /* 0x000f280008000800 */
[----:B-1----:R-:W1:Y:S04]  /*0780*/  SHFL.BFLY PT, R20, R15, 0x4, 0x1f ;  /* 0x0c801f000f147f89 */ /* 0x002e6800000e0000 */
[----:B--2---:R-:W2:Y:S04]  /*0790*/  SHFL.BFLY PT, R5, R12, 0x4, 0x1f ;  /* 0x0c801f000c057f89 */ /* 0x004ea800000e0000 */
[----:B---3--:R-:W3:Y:S04]  /*07a0*/  SHFL.BFLY PT, R11, R14, 0x4, 0x1f ;  /* 0x0c801f000e0b7f89 */ /* 0x008ee800000e0000 */
[----:B----4-:R-:W4:Y:S01]  /*07b0*/  SHFL.BFLY PT, R17, R16, 0x4, 0x1f ;  /* 0x0c801f0010117f89 */ /* 0x010f2200000e0000 */
[----:B-1----:R-:W-:Y:S01]  /*07c0*/  FADD R20, R15, R20 ;  /* 0x000000140f147221 */ /* 0x002fe20000000000 */
[----:B--2---:R-:W-:Y:S01]  /*07d0*/  FADD R7, R12, R5 ;  /* 0x000000050c077221 */ /* 0x004fe20000000000 */
[----:B---3--:R-:W-:Y:S01]  /*07e0*/  FADD R11, R14, R11 ;  /* 0x0000000b0e0b7221 */ /* 0x008fe20000000000 */
[----:B----4-:R-:W-:-:S02]  /*07f0*/  FADD R17, R16, R17 ;  /* 0x0000001110117221 */ /* 0x010fc40000000000 */
[----:B------:R-:W1:Y:S04]  /*0800*/  SHFL.BFLY PT, R5, R20, 0x2, 0x1f ;  /* 0x0c401f0014057f89 */ /* 0x000e6800000e0000 */
[----:B------:R-:W2:Y:S04]  /*0810*/  SHFL.BFLY PT, R6, R7, 0x2, 0x1f ;  /* 0x0c401f0007067f89 */ /* 0x000ea800000e0000 */
[----:B------:R-:W3:Y:S04]  /*0820*/  SHFL.BFLY PT, R10, R11, 0x2, 0x1f ;  /* 0x0c401f000b0a7f89 */ /* 0x000ee800000e0000 */
[----:B------:R-:W4:Y:S01]  /*0830*/  SHFL.BFLY PT, R18, R17, 0x2, 0x1f ;  /* 0x0c401f0011127f89 */ /* 0x000f2200000e0000 */
        /* <DEDUP_REMOVED lines=8> */
[----:B------:R-:W-:-:S04]  /*08c0*/  LOP3.LUT P0, RZ, R3, 0x7, RZ, 0xc0, !PT ;  /* 0x0000000703ff7812 */ /* 0x000fc8000780c0ff */
[----:B------:R-:W-:Y:S01]  /*08d0*/  ISETP.LT.AND P0, PT, R3, 0x400, !P0 ;  /* 0x000004000300780c */ /* 0x000fe20004701270 */
[----:B-1----:R-:W-:Y:S01]  /*08e0*/  FADD R6, R5, R6 ;  /* 0x0000000605067221 */ /* 0x002fe20000000000 */
[----:B--2---:R-:W-:Y:S01]  /*08f0*/  FADD R12, R8, R9 ;  /* 0x00000009080c7221 */ /* 0x004fe20000000000 */
[----:B---3--:R-:W-:Y:S01]  /*0900*/  FADD R14, R10, R15 ;  /* 0x0000000f0a0e7221 */ /* 0x008fe20000000000 */
[----:B----4-:R-:W-:-:S09]  /*0910*/  FADD R16, R18, R19 ;  /* 0x0000001312107221 */ /* 0x010fd20000000000 */
[----:B------:R1:W-:Y:S04]  /*0920*/  @P0 STS [R13+UR4], R6 ;  /* 0x000000060d000988 */ /* 0x0003e80008000804 */
[----:B------:R-:W-:Y:S04]  /*0930*/  @P0 STS [R13+UR4+0x400], R12 ;  /* 0x0004000c0d000988 */ /* 0x000fe80008000804 */
[----:B------:R-:W-:Y:S04]  /*0940*/  @P0 STS [R13+UR4+0x800], R14 ;  /* 0x0008000e0d000988 */ /* 0x000fe80008000804 */
[----:B------:R-:W-:Y:S01]  /*0950*/  @P0 STS [R13+UR4+0xc00], R16 ;  /* 0x000c00100d000988 */ /* 0x000fe20008000804 */
[----:B------:R-:W-:Y:S06]  /*0960*/  BAR.SYNC.DEFER_BLOCKING 0x0 ;  /* 0x0000000000007b1d */ /* 0x000fec0000010000 */
[----:B------:R-:W-:Y:S04]  /*0970*/  LDS R8, [R2+UR4] ;  /* 0x0000000402087984 */ /* 0x000fe80008000800 */
[----:B------:R-:W-:Y:S04]  /*0980*/  LDS R9, [R2+UR4+0x20] ;  /* 0x0000200402097984 */ /* 0x000fe80008000800 */
[----:B------:R-:W-:Y:S04]  /*0990*/  LDS R10, [R2+UR4+0x40] ;  /* 0x00004004020a7984 */ /* 0x000fe80008000800 */
[----:B------:R-:W2:Y:S01]  /*09a0*/  LDS R11, [R2+UR4+0x60] ;  /* 0x00006004020b7984 */ /* 0x000ea20008000800 */
[----:B------:R-:W-:-:S04]  /*09b0*/  VIADD R7, R2, UR4 ;  /* 0x0000000402077c36 */ /* 0x000fc80008000000 */
[----:B------:R-:W-:Y:S01]  /*09c0*/  IMAD R7, R4, -0x1c, R7 ;  /* 0xffffffe404077824 */ /* 0x000fe200078e0207 */
[----:B------:R-:W-:Y:S01]  /*09d0*/  BAR.SYNC.DEFER_BLOCKING 0x0 ;  /* 0x0000000000007b1d */ /* 0x000fe20000010000 */
[----:B------:R-:W-:-:S04]  /*09e0*/  LOP3.LUT R5, R3, 0x7f, RZ, 0xc0, !PT ;  /* 0x0000007f03057812 */ /* 0x000fc800078ec0ff */
[----:B-1----:R-:W-:-:S03]  /*09f0*/  LEA R6, R5, UR4, 0x2 ;  /* 0x0000000405067c11 */ /* 0x002fc6000f8e10ff */
[----:B------:R-:W1:Y:S01]  /*0a00*/  LDC.64 R4, c[0x0][0x210] ;  /* 0x00008400ff047b82 */ /* 0x000e620000000a00 */
[----:B--2---:R2:W-:Y:S07]  /*0a10*/  STS.128 [R7], R8 ;  /* 0x0000000807007388 */ /* 0x0045ee0000000c00 */
[----:B------:R-:W-:Y:S01]  /*0a20*/  BAR.SYNC.DEFER_BLOCKING 0x0 ;  /* 0x0000000000007b1d */ /* 0x000fe20000010000 */
[----:B------:R-:W-:Y:S02]  /*0a30*/  LOP3.LUT P0, RZ, R3, 0x80, RZ, 0xc0, !PT ;  /* 0x0000008003ff7812 */ /* 0x000fe4000780c0ff */
[----:B------:R-:W-:-:S04]  /*0a40*/  LOP3.LUT R3, R0, 0x7f, R3, 0xf8, !PT ;  /* 0x0000007f00037812 */ /* 0x000fc800078ef803 */
[C---:B------:R-:W-:Y:S01]  /*0a50*/  ISETP.LT.AND P0, PT, R3.reuse, 0x3c0, !P0 ;  /* 0x000003c00300780c */ /* 0x040fe20004701270 */
[----:B------:R-:W3:Y:S01]  /*0a60*/  LDS R6, [R6] ;  /* 0x0000000006067984 */ /* 0x000ee20000000800 */
[----:B-1----:R-:W-:Y:S01]  /*0a70*/  IMAD.WIDE R2, R3, 0x4, R4 ;  /* 0x0000000403027825 */ /* 0x002fe200078e0204 */
[----:B------:R-:W-:Y:S10]  /*0a80*/  BAR.SYNC.DEFER_BLOCKING 0x0 ;  /* 0x0000000000007b1d */ /* 0x000ff40000010000 */
[----:B--2---:R-:W-:Y:S05]  /*0a90*/  @!P0 EXIT ;  /* 0x000000000000894d */ /* 0x004fea0003800000 */
[----:B---3--:R-:W-:-:S05]  /*0aa0*/  FMUL R5, R6, 0.0625 ;  /* 0x3d80000006057820 */ /* 0x008fca0000400000 */
[----:B------:R-:W-:Y:S01]  /*0ab0*/  STG.E desc[UR6][R2.64], R5 ;  /* 0x0000000502007986 */ /* 0x000fe2000c101906 */
[----:B------:R-:W-:Y:S05]  /*0ac0*/  EXIT ;  /* 0x000000000000794d */ /* 0x000fea0003800000 */
.L_x_0:
[----:B------:R-:W-:-:S00]  /*0ad0*/  BRA `(.L_x_0) ;  /* 0xfffffffc00fc7947 */ /* 0x000fc0000383ffff */
[----:B------:R-:W-:-:S00]  /*0ae0*/  NOP ;  /* 0x0000000000007918 */ /* 0x000fc00000000000 */
        /* <DEDUP_REMOVED lines=9> */
.L_x_1:


//--------------------- .nv.shared.triton_per_fused_add_div_hardtanh_mean_mul_33 --------------------------
	.section	.nv.shared.triton_per_fused_add_div_hardtanh_mean_mul_33,"aw",@nobits
	.sectionflags	@""
	.align	16
	.zero		1024


//--------------------- .nv.constant0.triton_per_fused_add_div_hardtanh_mean_mul_33 --------------------------
	.section	.nv.constant0.triton_per_fused_add_div_hardtanh_mean_mul_33,"a",@progbits
	.sectionflags	@""
	.align	4
.nv.constant0.triton_per_fused_add_div_hardtanh_mean_mul_33:
	.zero		552
